//
// Generated by NVIDIA NVVM Compiler
//
// Compiler Build ID: CL-36424714
// Cuda compilation tools, release 13.0, V13.0.88
// Based on NVVM 20.0.0
//

.version 9.0
.target sm_100
.address_size 64

	// .globl	_Z3addiiPi
.extern .func  (.param .b32 func_retval0) vprintf
(
	.param .b64 vprintf_param_0,
	.param .b64 vprintf_param_1
)
;
.global .align 4 .u32 incr_idx;
.global .align 4 .b8 incr_arr[8] = {10, 0, 0, 0, 11};
.global .align 1 .b8 $str[14] = {99, 32, 61, 32, 37, 100, 32, 97, 116, 32, 37, 112, 10};

.visible .entry _Z3addiiPi(
	.param .u32 _Z3addiiPi_param_0,
	.param .u32 _Z3addiiPi_param_1,
	.param .u64 .ptr .align 1 _Z3addiiPi_param_2
)
{
	.local .align 16 .b8 	__local_depot0[16];
	.reg .b64 	%SP;
	.reg .b64 	%SPL;
	.reg .b32 	%r<10>;
	.reg .b64 	%rd<10>;

	mov.u64 	%SPL, __local_depot0;
	cvta.local.u64 	%SP, %SPL;
	ld.param.u32 	%r1, [_Z3addiiPi_param_0];
	ld.param.u32 	%r2, [_Z3addiiPi_param_1];
	ld.param.u64 	%rd1, [_Z3addiiPi_param_2];
	cvta.to.global.u64 	%rd2, %rd1;
	add.u64 	%rd3, %SP, 0;
	add.u64 	%rd4, %SPL, 0;
	add.s32 	%r3, %r2, %r1;
	ld.global.u32 	%r4, [incr_idx];
	add.s32 	%r5, %r4, 1;
	st.global.u32 	[incr_idx], %r5;
	mul.wide.s32 	%rd5, %r4, 4;
	mov.u64 	%rd6, incr_arr;
	add.s64 	%rd7, %rd6, %rd5;
	ld.global.u32 	%r6, [%rd7];
	add.s32 	%r7, %r3, %r6;
	st.global.u32 	[%rd2], %r7;
	st.local.u32 	[%rd4], %r7;
	st.local.u64 	[%rd4+8], %rd1;
	mov.u64 	%rd8, $str;
	cvta.global.u64 	%rd9, %rd8;
	{ // callseq 0, 0
	.param .b64 param0;
	st.param.b64 	[param0], %rd9;
	.param .b64 param1;
	st.param.b64 	[param1], %rd3;
	.param .b32 retval0;
	call.uni (retval0), 
	vprintf, 
	(
	param0, 
	param1
	);
	ld.param.b32 	%r8, [retval0];
	} // callseq 0
	ret;

}


// ===== COMPILED SASS (sm_100) =====

	.target	sm_100

	.elftype	@"ET_EXEC"


//--------------------- .note.nv.tkinfo           --------------------------
	.section	.note.nv.tkinfo,"",@"SHT_NOTE"
	.sectionflags	@"SHF_NOTE_NV_TKINFO"
	.tkinfo
        /*0018*/ 	.word	0x00000002
        /*0030*/ 	.string	""
        /*0030*/ 	.string	"ptxas"
        /*0030*/ 	.string	"Cuda compilation tools, release 13.0, V13.0.88"
        /*0030*/ 	.string	"Build cuda_13.0.r13.0/compiler.36424714_0"
        /*0030*/ 	.string	"-arch sm_100 -m 64 "



//--------------------- .note.nv.cuinfo           --------------------------
	.section	.note.nv.cuinfo,"",@"SHT_NOTE"
	.sectionflags	@"SHF_NOTE_NV_CUINFO"
        /*0018*/ 	.short	0x0002
        /*001a*/ 	.short	0x0064
        /*001c*/ 	.short	0x0082
	.zero		2


//--------------------- .nv.info                  --------------------------
	.section	.nv.info,"",@"SHT_CUDA_INFO"
	.align	4


	//----- nvinfo : EIATTR_REGCOUNT
	.align		4
        /*0000*/ 	.byte	0x04, 0x2f
        /*0002*/ 	.short	(.L_4 - .L_3)
	.align		4
.L_3:
        /*0004*/ 	.word	index@(_Z3addiiPi)
        /*0008*/ 	.word	0x00000018


	//----- nvinfo : EIATTR_FRAME_SIZE
	.align		4
.L_4:
        /*000c*/ 	.byte	0x04, 0x11
        /*000e*/ 	.short	(.L_6 - .L_5)
	.align		4
.L_5:
        /*0010*/ 	.word	index@(_Z3addiiPi)
        /*0014*/ 	.word	0x00000010


	//----- nvinfo : EIATTR_MIN_STACK_SIZE
	.align		4
.L_6:
        /*0018*/ 	.byte	0x04, 0x12
        /*001a*/ 	.short	(.L_8 - .L_7)
	.align		4
.L_7:
        /*001c*/ 	.word	index@(_Z3addiiPi)
        /*0020*/ 	.word	0x00000010
.L_8:


//--------------------- .nv.compat                --------------------------
	.section	.nv.compat,"",@"SHT_CUDA_COMPAT_INFO"
	.align	4
        /*0000*/ 	.byte	0x02, 0x09, 0x00, 0x00, 0x02, 0x02, 0x01, 0x00, 0x02, 0x05, 0x05, 0x00, 0x03, 0x07, 0x01, 0x01
        /*0010*/ 	.byte	0x02, 0x03, 0x00, 0x00, 0x02, 0x06, 0x01, 0x00, 0x04, 0x0b, 0x08, 0x00, 0x09, 0x00, 0x00, 0x00
        /*0020*/ 	.byte	0x00, 0x00, 0x00, 0x00


//--------------------- .nv.info._Z3addiiPi       --------------------------
	.section	.nv.info._Z3addiiPi,"",@"SHT_CUDA_INFO"
	.sectionflags	@""
	.align	4


	//----- nvinfo : EIATTR_CUDA_API_VERSION
	.align		4
        /*0000*/ 	.byte	0x04, 0x37
        /*0002*/ 	.short	(.L_10 - .L_9)
.L_9:
        /*0004*/ 	.word	0x00000082


	//----- nvinfo : EIATTR_KPARAM_INFO
	.align		4
.L_10:
        /*0008*/ 	.byte	0x04, 0x17
        /*000a*/ 	.short	(.L_12 - .L_11)
.L_11:
        /*000c*/ 	.word	0x00000000
        /*0010*/ 	.short	0x0002
        /*0012*/ 	.short	0x0008
        /*0014*/ 	.byte	0x00, 0xf5, 0x21, 0x00


	//----- nvinfo : EIATTR_KPARAM_INFO
	.align		4
.L_12:
        /*0018*/ 	.byte	0x04, 0x17
        /*001a*/ 	.short	(.L_14 - .L_13)
.L_13:
        /*001c*/ 	.word	0x00000000
        /*0020*/ 	.short	0x0001
        /*0022*/ 	.short	0x0004
        /*0024*/ 	.byte	0x00, 0xf0, 0x11, 0x00


	//----- nvinfo : EIATTR_KPARAM_INFO
	.align		4
.L_14:
        /*0028*/ 	.byte	0x04, 0x17
        /*002a*/ 	.short	(.L_16 - .L_15)
.L_15:
        /*002c*/ 	.word	0x00000000
        /*0030*/ 	.short	0x0000
        /*0032*/ 	.short	0x0000
        /*0034*/ 	.byte	0x00, 0xf0, 0x11, 0x00


	//----- nvinfo : EIATTR_SPARSE_MMA_MASK
	.align		4
.L_16:
        /*0038*/ 	.byte	0x03, 0x50
        /*003a*/ 	.short	0x0000


	//----- nvinfo : EIATTR_MAXREG_COUNT
	.align		4
        /*003c*/ 	.byte	0x03, 0x1b
        /*003e*/ 	.short	0x00ff


	//----- nvinfo : EIATTR_EXTERNS
	.align		4
        /*0040*/ 	.byte	0x04, 0x0f
        /*0042*/ 	.short	(.L_18 - .L_17)


	//   ....[0]....
	.align		4
.L_17:
        /*0044*/ 	.word	index@(vprintf)


	//----- nvinfo : EIATTR_MERCURY_ISA_VERSION
	.align		4
.L_18:
        /*0048*/ 	.byte	0x03, 0x5f
        /*004a*/ 	.short	0x0101


	//----- nvinfo : EIATTR_VRC_CTA_INIT_COUNT
	.align		4
        /*004c*/ 	.byte	0x02, 0x4a
	.zero		1
	.zero		1


	//----- nvinfo : EIATTR_SYSCALL_OFFSETS
	.align		4
        /*0050*/ 	.byte	0x04, 0x46
        /*0052*/ 	.short	(.L_20 - .L_19)


	//   ....[0]....
.L_19:
        /*0054*/ 	.word	0x000001b0


	//----- nvinfo : EIATTR_EXIT_INSTR_OFFSETS
	.align		4
.L_20:
        /*0058*/ 	.byte	0x04, 0x1c
        /*005a*/ 	.short	(.L_22 - .L_21)


	//   ....[0]....
.L_21:
        /*005c*/ 	.word	0x000001c0


	//----- nvinfo : EIATTR_CBANK_PARAM_SIZE
	.align		4
.L_22:
        /*0060*/ 	.byte	0x03, 0x19
        /*0062*/ 	.short	0x0010


	//----- nvinfo : EIATTR_PARAM_CBANK
	.align		4
        /*0064*/ 	.byte	0x04, 0x0a
        /*0066*/ 	.short	(.L_24 - .L_23)
	.align		4
.L_23:
        /*0068*/ 	.word	index@(.nv.constant0._Z3addiiPi)
        /*006c*/ 	.short	0x0380
        /*006e*/ 	.short	0x0010


	//----- nvinfo : EIATTR_SW_WAR
	.align		4
.L_24:
        /*0070*/ 	.byte	0x04, 0x36
        /*0072*/ 	.short	(.L_26 - .L_25)
.L_25:
        /*0074*/ 	.word	0x00000008
.L_26:


//--------------------- .nv.callgraph             --------------------------
	.section	.nv.callgraph,"",@"SHT_CUDA_CALLGRAPH"
	.align	4
	.sectionentsize	8
	.align		4
        /*0000*/ 	.word	0x00000000
	.align		4
        /*0004*/ 	.word	0xffffffff
	.align		4
        /*0008*/ 	.word	index@(_Z3addiiPi)
	.align		4
        /*000c*/ 	.word	index@(vprintf)
	.align		4
        /*0010*/ 	.word	0x00000000
	.align		4
        /*0014*/ 	.word	0xfffffffe
	.align		4
        /*0018*/ 	.word	0x00000000
	.align		4
        /*001c*/ 	.word	0xfffffffd
	.align		4
        /*0020*/ 	.word	0x00000000
	.align		4
        /*0024*/ 	.word	0xfffffffc


//--------------------- .nv.constant4             --------------------------
	.section	.nv.constant4,"a",@progbits
	.align	8
	.align		8
.nv.constant4:
        /*0000*/ 	.dword	vprintf
	.align		8
        /*0008*/ 	.dword	incr_idx
	.align		8
        /*0010*/ 	.dword	incr_arr
	.align		8
        /*0018*/ 	.dword	$str


//--------------------- .text._Z3addiiPi          --------------------------
	.section	.text._Z3addiiPi,"ax",@progbits
	.align	128
        .global         _Z3addiiPi
        .type           _Z3addiiPi,@function
        .size           _Z3addiiPi,(.L_x_2 - _Z3addiiPi)
        .other          _Z3addiiPi,@"STO_CUDA_ENTRY STV_DEFAULT"
_Z3addiiPi:
.text._Z3addiiPi:
[----:B------:R-:W0:Y:S08]  /*0000*/  LDC R1, c[0x0][0x37c] ;  /* 0x0000df00ff017b82 */ /* 0x000e300000000800 */
[----:B------:R-:W1:Y:S01]  /*0010*/  LDC.64 R4, c[0x4][0x8] ;  /* 0x01000200ff047b82 */ /* 0x000e620000000a00 */
[----:B------:R-:W1:Y:S01]  /*0020*/  LDCU.64 UR4, c[0x0][0x358] ;  /* 0x00006b00ff0477ac */ /* 0x000e620008000a00 */
[----:B0-----:R-:W-:-:S06]  /*0030*/  VIADD R1, R1, 0xfffffff0 ;  /* 0xfffffff001017836 */ /* 0x001fcc0000000000 */
[----:B------:R-:W0:Y:S08]  /*0040*/  LDC.64 R6, c[0x4][0x10] ;  /* 0x01000400ff067b82 */ /* 0x000e300000000a00 */
[----:B------:R-:W2:Y:S08]  /*0050*/  LDC.64 R12, c[0x0][0x380] ;  /* 0x0000e000ff0c7b82 */ /* 0x000eb00000000a00 */
[----:B------:R-:W3:Y:S01]  /*0060*/  LDC.64 R10, c[0x0][0x388] ;  /* 0x0000e200ff0a7b82 */ /* 0x000ee20000000a00 */
[----:B-1----:R-:W4:Y:S01]  /*0070*/  LDG.E R3, desc[UR4][R4.64] ;  /* 0x0000000404037981 */ /* 0x002f22000c1e1900 */
[----:B------:R-:W-:Y:S01]  /*0080*/  MOV R8, 0x0 ;  /* 0x0000000000087802 */ /* 0x000fe20000000f00 */
[----:B------:R-:W1:Y:S01]  /*0090*/  LDCU UR6, c[0x0][0x2f8] ;  /* 0x00005f00ff0677ac */ /* 0x000e620008000800 */
[----:B------:R-:W5:Y:S01]  /*00a0*/  LDCU.64 UR8, c[0x4][0x18] ;  /* 0x01000300ff0877ac */ /* 0x000f620008000a00 */
[----:B----4-:R-:W-:-:S02]  /*00b0*/  VIADD R9, R3, 0x1 ;  /* 0x0000000103097836 */ /* 0x010fc40000000000 */
[----:B0-----:R-:W-:-:S03]  /*00c0*/  IMAD.WIDE R6, R3, 0x4, R6 ;  /* 0x0000000403067825 */ /* 0x001fc600078e0206 */
[----:B------:R5:W-:Y:S04]  /*00d0*/  STG.E desc[UR4][R4.64], R9 ;  /* 0x0000000904007986 */ /* 0x000be8000c101904 */
[----:B------:R1:W2:Y:S01]  /*00e0*/  LDG.E R0, desc[UR4][R6.64] ;  /* 0x0000000406007981 */ /* 0x0002a2000c1e1900 */
[----:B------:R-:W0:Y:S03]  /*00f0*/  LDC.64 R2, c[0x0][0x388] ;  /* 0x0000e200ff027b82 */ /* 0x000e260000000a00 */
[----:B---3--:R3:W-:Y:S01]  /*0100*/  STL.64 [R1+0x8], R10 ;  /* 0x0000080a01007387 */ /* 0x0087e20000100a00 */
[----:B-----5:R-:W-:-:S04]  /*0110*/  MOV R4, UR8 ;  /* 0x0000000800047c02 */ /* 0x020fc80008000f00 */
[----:B------:R-:W4:Y:S01]  /*0120*/  LDC.64 R8, c[0x4][R8] ;  /* 0x0100000008087b82 */ /* 0x000f220000000a00 */
[----:B-1----:R-:W-:Y:S01]  /*0130*/  IADD3 R6, P0, PT, R1, UR6, RZ ;  /* 0x0000000601067c10 */ /* 0x002fe2000ff1e0ff */
[----:B------:R-:W-:Y:S01]  /*0140*/  IMAD.U32 R5, RZ, RZ, UR9 ;  /* 0x00000009ff057e24 */ /* 0x000fe2000f8e00ff */
[----:B--2---:R-:W-:-:S05]  /*0150*/  IADD3 R0, PT, PT, R0, R13, R12 ;  /* 0x0000000d00007210 */ /* 0x004fca0007ffe00c */
[----:B------:R3:W-:Y:S04]  /*0160*/  STL [R1], R0 ;  /* 0x0000000001007387 */ /* 0x0007e80000100800 */
[----:B0-----:R3:W-:Y:S01]  /*0170*/  STG.E desc[UR4][R2.64], R0 ;  /* 0x0000000002007986 */ /* 0x0017e2000c101904 */
[----:B------:R-:W0:Y:S02]  /*0180*/  LDCU UR4, c[0x0][0x2fc] ;  /* 0x00005f80ff0477ac */ /* 0x000e240008000800 */
[----:B0--34-:R-:W-:-:S07]  /*0190*/  IADD3.X R7, PT, PT, RZ, UR4, RZ, P0, !PT ;  /* 0x00000004ff077c10 */ /* 0x019fce00087fe4ff */
[----:B------:R-:W-:-:S07]  /*01a0*/  LEPC R20, `(.L_x_0) ;  /* 0x000000001014794e */ /* 0x000fce0000000000 */
[----:B------:R-:W-:Y:S05]  /*01b0*/  CALL.ABS.NOINC R8 ;  /* 0x0000000008007343 */ /* 0x000fea0003c00000 */
.L_x_0:
[----:B------:R-:W-:Y:S05]  /*01c0*/  EXIT ;  /* 0x000000000000794d */ /* 0x000fea0003800000 */
.L_x_1:
[----:B------:R-:W-:-:S00]  /*01d0*/  BRA `(.L_x_1) ;  /* 0xfffffffc00fc7947 */ /* 0x000fc0000383ffff */
[----:B------:R-:W-:-:S00]  /*01e0*/  NOP ;  /* 0x0000000000007918 */ /* 0x000fc00000000000 */
        /* <DEDUP_REMOVED lines=9> */
.L_x_2:


//--------------------- .nv.global.init           --------------------------
	.section	.nv.global.init,"aw",@progbits
	.align	4
.nv.global.init:
	.type		incr_arr,@object
	.size		incr_arr,($str - incr_arr)
incr_arr:
        /*0000*/ 	.byte	0x0a, 0x00, 0x00, 0x00, 0x0b, 0x00, 0x00, 0x00
	.type		$str,@object
	.size		$str,(.L_2 - $str)
$str:
        /*0008*/ 	.byte	0x63, 0x20, 0x3d, 0x20, 0x25, 0x64, 0x20, 0x61, 0x74, 0x20, 0x25, 0x70, 0x0a, 0x00
.L_2:


//--------------------- .nv.shared.reserved.0     --------------------------
	.section	.nv.shared.reserved.0,"aw",@nobits
	.weak		__nv_reservedSMEM_offset_0_alias
	.size		__nv_reservedSMEM_offset_0_alias, 0, 64
	.other		__nv_reservedSMEM_offset_0_alias,@"STO_CUDA_RESERVED_SHARED STV_DEFAULT"
__nv_reservedSMEM_offset_0_alias:
	.zero		0
	.zero		64


//--------------------- .nv.global                --------------------------
	.section	.nv.global,"aw",@nobits
	.align	4
.nv.global:
	.type		incr_idx,@object
	.size		incr_idx,(.L_0 - incr_idx)
incr_idx:
	.zero		4
.L_0:


//--------------------- .nv.constant0._Z3addiiPi  --------------------------
	.section	.nv.constant0._Z3addiiPi,"a",@progbits
	.sectionflags	@""
	.align	4
.nv.constant0._Z3addiiPi:
	.zero		912


//--------------------- SYMBOLS --------------------------

	.type		.nv.reservedSmem.offset0,@object
	.size		.nv.reservedSmem.offset0,0x4
	.type		vprintf,@function
